	.headerflags	@"EF_CUDA_TEXMODE_UNIFIED EF_CUDA_64BIT_ADDRESS EF_CUDA_ACCELERATORS EF_CUDA_SM90 EF_CUDA_VIRTUAL_SM(EF_CUDA_SM90)"
	.elftype	@"ET_EXEC"


//--------------------- .nv.info                  --------------------------
	.section	.nv.info,"",@"SHT_CUDA_INFO"
	.align	4


	//----- nvinfo : EIATTR_REGCOUNT
	.align		4
        /*0000*/ 	.byte	0x04, 0x2f
        /*0002*/ 	.short	(.L_3 - .L_2)
	.align		4
.L_2:
        /*0004*/ 	.word	index@(triton_poi_fused__native_batch_norm_legit_no_training_add_mul_sigmoid_11)
        /*0008*/ 	.word	0x0000001a


	//----- nvinfo : EIATTR_MIN_STACK_SIZE
	.align		4
.L_3:
        /*000c*/ 	.byte	0x04, 0x12
        /*000e*/ 	.short	(.L_5 - .L_4)
	.align		4
.L_4:
        /*0010*/ 	.word	index@(triton_poi_fused__native_batch_norm_legit_no_training_add_mul_sigmoid_11)
        /*0014*/ 	.word	0x00000000


	//----- nvinfo : EIATTR_FRAME_SIZE
	.align		4
.L_5:
        /*0018*/ 	.byte	0x04, 0x11
        /*001a*/ 	.short	(.L_7 - .L_6)
	.align		4
.L_6:
        /*001c*/ 	.word	index@(triton_poi_fused__native_batch_norm_legit_no_training_add_mul_sigmoid_11)
        /*0020*/ 	.word	0x00000000


	//----- nvinfo : EIATTR_MIN_STACK_SIZE
	.align		4
.L_7:
        /*0024*/ 	.byte	0x04, 0x12
        /*0026*/ 	.short	(.L_9 - .L_8)
	.align		4
.L_8:
        /*0028*/ 	.word	index@(triton_poi_fused__native_batch_norm_legit_no_training_add_mul_sigmoid_11)
        /*002c*/ 	.word	0x00000000
.L_9:


//--------------------- .nv.info.triton_poi_fused__native_batch_norm_legit_no_training_add_mul_sigmoid_11 --------------------------
	.section	.nv.info.triton_poi_fused__native_batch_norm_legit_no_training_add_mul_sigmoid_11,"",@"SHT_CUDA_INFO"
	.sectionflags	@""
	.align	4


	//----- nvinfo : EIATTR_CUDA_API_VERSION
	.align		4
        /*0000*/ 	.byte	0x04, 0x37
        /*0002*/ 	.short	(.L_11 - .L_10)
.L_10:
        /*0004*/ 	.word	0x0000007c


	//----- nvinfo : EIATTR_KPARAM_INFO
	.align		4
.L_11:
        /*0008*/ 	.byte	0x04, 0x17
        /*000a*/ 	.short	(.L_13 - .L_12)
.L_12:
        /*000c*/ 	.word	0x00000000
        /*0010*/ 	.short	0x0007
        /*0012*/ 	.short	0x0038
        /*0014*/ 	.byte	0x00, 0xf0, 0x11, 0x00


	//----- nvinfo : EIATTR_KPARAM_INFO
	.align		4
.L_13:
        /*0018*/ 	.byte	0x04, 0x17
        /*001a*/ 	.short	(.L_15 - .L_14)
.L_14:
        /*001c*/ 	.word	0x00000000
        /*0020*/ 	.short	0x0006
        /*0022*/ 	.short	0x0030
        /*0024*/ 	.byte	0x00, 0xf4, 0x21, 0x00


	//----- nvinfo : EIATTR_KPARAM_INFO
	.align		4
.L_15:
        /*0028*/ 	.byte	0x04, 0x17
        /*002a*/ 	.short	(.L_17 - .L_16)
.L_16:
        /*002c*/ 	.word	0x00000000
        /*0030*/ 	.short	0x0005
        /*0032*/ 	.short	0x0028
        /*0034*/ 	.byte	0x00, 0xf4, 0x21, 0x00


	//----- nvinfo : EIATTR_KPARAM_INFO
	.align		4
.L_17:
        /*0038*/ 	.byte	0x04, 0x17
        /*003a*/ 	.short	(.L_19 - .L_18)
.L_18:
        /*003c*/ 	.word	0x00000000
        /*0040*/ 	.short	0x0004
        /*0042*/ 	.short	0x0020
        /*0044*/ 	.byte	0x00, 0xf4, 0x21, 0x00


	//----- nvinfo : EIATTR_KPARAM_INFO
	.align		4
.L_19:
        /*0048*/ 	.byte	0x04, 0x17
        /*004a*/ 	.short	(.L_21 - .L_20)
.L_20:
        /*004c*/ 	.word	0x00000000
        /*0050*/ 	.short	0x0003
        /*0052*/ 	.short	0x0018
        /*0054*/ 	.byte	0x00, 0xf4, 0x21, 0x00


	//----- nvinfo : EIATTR_KPARAM_INFO
	.align		4
.L_21:
        /*0058*/ 	.byte	0x04, 0x17
        /*005a*/ 	.short	(.L_23 - .L_22)
.L_22:
        /*005c*/ 	.word	0x00000000
        /*0060*/ 	.short	0x0002
        /*0062*/ 	.short	0x0010
        /*0064*/ 	.byte	0x00, 0xf4, 0x21, 0x00


	//----- nvinfo : EIATTR_KPARAM_INFO
	.align		4
.L_23:
        /*0068*/ 	.byte	0x04, 0x17
        /*006a*/ 	.short	(.L_25 - .L_24)
.L_24:
        /*006c*/ 	.word	0x00000000
        /*0070*/ 	.short	0x0001
        /*0072*/ 	.short	0x0008
        /*0074*/ 	.byte	0x00, 0xf4, 0x21, 0x00


	//----- nvinfo : EIATTR_KPARAM_INFO
	.align		4
.L_25:
        /*0078*/ 	.byte	0x04, 0x17
        /*007a*/ 	.short	(.L_27 - .L_26)
.L_26:
        /*007c*/ 	.word	0x00000000
        /*0080*/ 	.short	0x0000
        /*0082*/ 	.short	0x0000
        /*0084*/ 	.byte	0x00, 0xf4, 0x21, 0x00


	//----- nvinfo : EIATTR_SPARSE_MMA_MASK
	.align		4
.L_27:
        /*0088*/ 	.byte	0x03, 0x50
        /*008a*/ 	.short	0x0000


	//----- nvinfo : EIATTR_MAXREG_COUNT
	.align		4
        /*008c*/ 	.byte	0x03, 0x1b
        /*008e*/ 	.short	0x00ff


	//----- nvinfo : EIATTR_EXIT_INSTR_OFFSETS
	.align		4
        /*0090*/ 	.byte	0x04, 0x1c
        /*0092*/ 	.short	(.L_29 - .L_28)


	//   ....[0]....
.L_28:
        /*0094*/ 	.word	0x000005c0


	//   ....[1]....
        /*0098*/ 	.word	0x000005e0


	//----- nvinfo : EIATTR_REQNTID
	.align		4
.L_29:
        /*009c*/ 	.byte	0x04, 0x10
        /*009e*/ 	.short	(.L_31 - .L_30)
.L_30:
        /*00a0*/ 	.word	0x00000020
        /*00a4*/ 	.word	0x00000001
        /*00a8*/ 	.word	0x00000001


	//----- nvinfo : EIATTR_CBANK_PARAM_SIZE
	.align		4
.L_31:
        /*00ac*/ 	.byte	0x03, 0x19
        /*00ae*/ 	.short	0x003c


	//----- nvinfo : EIATTR_PARAM_CBANK
	.align		4
        /*00b0*/ 	.byte	0x04, 0x0a
        /*00b2*/ 	.short	(.L_33 - .L_32)
	.align		4
.L_32:
        /*00b4*/ 	.word	index@(.nv.constant0.triton_poi_fused__native_batch_norm_legit_no_training_add_mul_sigmoid_11)
        /*00b8*/ 	.short	0x0210
        /*00ba*/ 	.short	0x003c


	//----- nvinfo : EIATTR_SW_WAR
	.align		4
.L_33:
        /*00bc*/ 	.byte	0x04, 0x36
        /*00be*/ 	.short	(.L_35 - .L_34)
.L_34:
        /*00c0*/ 	.word	0x00000008
.L_35:


//--------------------- .nv.callgraph             --------------------------
	.section	.nv.callgraph,"",@"SHT_CUDA_CALLGRAPH"
	.align	4
	.sectionentsize	8
	.align		4
        /*0000*/ 	.word	0x00000000
	.align		4
        /*0004*/ 	.word	0xffffffff
	.align		4
        /*0008*/ 	.word	0x00000000
	.align		4
        /*000c*/ 	.word	0xfffffffe
	.align		4
        /*0010*/ 	.word	0x00000000
	.align		4
        /*0014*/ 	.word	0xfffffffd
	.align		4
        /*0018*/ 	.word	0x00000000
	.align		4
        /*001c*/ 	.word	0xfffffffc


//--------------------- .nv.constant4             --------------------------
	.section	.nv.constant4,"a",@progbits
	.align	8
	.align		8
.nv.constant4:
        /*0000*/ 	.dword	_$_str
	.align		8
        /*0008*/ 	.dword	_$_str_$_2


//--------------------- .text.triton_poi_fused__native_batch_norm_legit_no_training_add_mul_sigmoid_11 --------------------------
	.section	.text.triton_poi_fused__native_batch_norm_legit_no_training_add_mul_sigmoid_11,"ax",@progbits
	.align	128
        .global         triton_poi_fused__native_batch_norm_legit_no_training_add_mul_sigmoid_11
        .type           triton_poi_fused__native_batch_norm_legit_no_training_add_mul_sigmoid_11,@function
        .size           triton_poi_fused__native_batch_norm_legit_no_training_add_mul_sigmoid_11,(.L_x_1 - triton_poi_fused__native_batch_norm_legit_no_training_add_mul_sigmoid_11)
        .other          triton_poi_fused__native_batch_norm_legit_no_training_add_mul_sigmoid_11,@"STO_CUDA_ENTRY STV_DEFAULT"
triton_poi_fused__native_batch_norm_legit_no_training_add_mul_sigmoid_11:
.text.triton_poi_fused__native_batch_norm_legit_no_training_add_mul_sigmoid_11:
[----:B------:R-:W0:Y:S01]  /*0000*/  LDC R1, c[0x0][0x28] ;  /* 0x00000a00ff017b82 */ /* 0x000e220000000800 */
[----:B------:R-:W1:Y:S07]  /*0010*/  S2R R0, SR_TID.X ;  /* 0x0000000000007919 */ /* 0x000e6e0000002100 */
[----:B------:R-:W2:Y:S01]  /*0020*/  LDC.64 R2, c[0x0][0x228] ;  /* 0x00008a00ff027b82 */ /* 0x000ea20000000a00 */
[----:B------:R-:W-:Y:S01]  /*0030*/  CS2R R18, SRZ ;  /* 0x0000000000127805 */ /* 0x000fe2000001ff00 */
[----:B------:R-:W-:Y:S01]  /*0040*/  ULDC.64 UR4, c[0x0][0x208] ;  /* 0x0000820000047ab9 */ /* 0x000fe20000000a00 */
[----:B------:R-:W3:Y:S05]  /*0050*/  S2R R7, SR_CTAID.X ;  /* 0x0000000000077919 */ /* 0x000eea0000002500 */
[----:B------:R-:W4:Y:S08]  /*0060*/  LDC.64 R10, c[0x0][0x220] ;  /* 0x00008800ff0a7b82 */ /* 0x000f300000000a00 */
[----:B------:R-:W5:Y:S08]  /*0070*/  LDC.64 R8, c[0x0][0x218] ;  /* 0x00008600ff087b82 */ /* 0x000f700000000a00 */
[----:B------:R-:W5:Y:S01]  /*0080*/  LDC.64 R12, c[0x0][0x230] ;  /* 0x00008c00ff0c7b82 */ /* 0x000f620000000a00 */
[----:B-1----:R-:W-:-:S07]  /*0090*/  SHF.L.U32 R0, R0, 0x1, RZ ;  /* 0x0000000100007819 */ /* 0x002fce00000006ff */
[----:B------:R-:W1:Y:S01]  /*00a0*/  LDC.64 R14, c[0x0][0x238] ;  /* 0x00008e00ff0e7b82 */ /* 0x000e620000000a00 */
[----:B---3--:R-:W-:Y:S02]  /*00b0*/  SHF.R.S32.HI R5, RZ, 0x19, R7 ;  /* 0x00000019ff057819 */ /* 0x008fe40000011407 */
[----:B------:R-:W-:Y:S02]  /*00c0*/  LOP3.LUT R0, R0, 0x3e, RZ, 0xc0, !PT ;  /* 0x0000003e00007812 */ /* 0x000fe400078ec0ff */
[----:B------:R-:W-:Y:S02]  /*00d0*/  SGXT R5, R5, 0x1 ;  /* 0x000000010505781a */ /* 0x000fe40000000200 */
[----:B------:R-:W-:-:S04]  /*00e0*/  LEA R0, R7, R0, 0x6 ;  /* 0x0000000007007211 */ /* 0x000fc800078e30ff */
[----:B------:R-:W-:Y:S02]  /*00f0*/  LEA.HI R5, R5, R0, RZ, 0x4 ;  /* 0x0000000005057211 */ /* 0x000fe400078f20ff */
[----:B------:R-:W-:Y:S02]  /*0100*/  ISETP.GE.AND P0, PT, R0, 0x40, PT ;  /* 0x000000400000780c */ /* 0x000fe40003f06270 */
[----:B------:R-:W-:-:S04]  /*0110*/  LOP3.LUT R5, R5, 0xfffffff0, RZ, 0xc0, !PT ;  /* 0xfffffff005057812 */ /* 0x000fc800078ec0ff */
[----:B------:R-:W-:-:S05]  /*0120*/  IADD3 R17, R0, -R5, RZ ;  /* 0x8000000500117210 */ /* 0x000fca0007ffe0ff */
[----:B--2---:R-:W-:-:S05]  /*0130*/  IMAD.WIDE R2, R17, 0x4, R2 ;  /* 0x0000000411027825 */ /* 0x004fca00078e0202 */
[----:B------:R2:W3:Y:S01]  /*0140*/  @!P0 LDG.E.EL.64 R18, desc[UR4][R2.64] ;  /* 0x0000000402128981 */ /* 0x0004e2000c2e1b00 */
[----:B------:R-:W-:Y:S02]  /*0150*/  CS2R R6, SRZ ;  /* 0x0000000000067805 */ /* 0x000fe4000001ff00 */
[----:B------:R-:W-:Y:S01]  /*0160*/  CS2R R4, SRZ ;  /* 0x0000000000047805 */ /* 0x000fe2000001ff00 */
[----:B----4-:R-:W-:-:S04]  /*0170*/  IMAD.WIDE R10, R17, 0x4, R10 ;  /* 0x00000004110a7825 */ /* 0x010fc800078e020a */
[C---:B-----5:R-:W-:Y:S01]  /*0180*/  IMAD.WIDE R8, R0.reuse, 0x4, R8 ;  /* 0x0000000400087825 */ /* 0x060fe200078e0208 */
[----:B------:R4:W5:Y:S01]  /*0190*/  @!P0 LDG.E.EL.64 R6, desc[UR4][R10.64] ;  /* 0x000000040a068981 */ /* 0x000962000c2e1b00 */
[----:B------:R-:W-:Y:S02]  /*01a0*/  CS2R R20, SRZ ;  /* 0x0000000000147805 */ /* 0x000fe4000001ff00 */
[----:B------:R-:W-:Y:S01]  /*01b0*/  CS2R R22, SRZ ;  /* 0x0000000000167805 */ /* 0x000fe2000001ff00 */
[C---:B0-----:R-:W-:Y:S01]  /*01c0*/  IMAD.WIDE R12, R17.reuse, 0x4, R12 ;  /* 0x00000004110c7825 */ /* 0x041fe200078e020c */
[----:B------:R-:W5:Y:S03]  /*01d0*/  @!P0 LDG.E.64 R4, desc[UR4][R8.64] ;  /* 0x0000000408048981 */ /* 0x000f66000c1e1b00 */
[----:B-1----:R-:W-:Y:S01]  /*01e0*/  IMAD.WIDE R14, R17, 0x4, R14 ;  /* 0x00000004110e7825 */ /* 0x002fe200078e020e */
[----:B------:R0:W5:Y:S01]  /*01f0*/  @!P0 LDG.E.EL.64 R20, desc[UR4][R12.64] ;  /* 0x000000040c148981 */ /* 0x000162000c2e1b00 */
[----:B------:R-:W4:Y:S03]  /*0200*/  LDC.64 R16, c[0x0][0x240] ;  /* 0x00009000ff107b82 */ /* 0x000f260000000a00 */
[----:B------:R-:W5:Y:S01]  /*0210*/  @!P0 LDG.E.EL.64 R22, desc[UR4][R14.64] ;  /* 0x000000040e168981 */ /* 0x000f62000c2e1b00 */
[----:B--2---:R-:W-:Y:S01]  /*0220*/  CS2R R2, SRZ ;  /* 0x0000000000027805 */ /* 0x004fe2000001ff00 */
[----:B----4-:R-:W-:-:S05]  /*0230*/  IMAD.WIDE R10, R0, 0x4, R16 ;  /* 0x00000004000a7825 */ /* 0x010fca00078e0210 */
[----:B------:R1:W2:Y:S01]  /*0240*/  @!P0 LDG.E.64 R2, desc[UR4][R10.64] ;  /* 0x000000040a028981 */ /* 0x0002a2000c1e1b00 */
[----:B0-----:R-:W-:Y:S01]  /*0250*/  HFMA2.MMA R12, -RZ, RZ, 1.625, 0 ;  /* 0x3e800000ff0c7435 */ /* 0x001fe200000001ff */
[----:B---3--:R-:W-:Y:S01]  /*0260*/  FADD R18, R18, 0.0010000000474974513054 ;  /* 0x3a83126f12127421 */ /* 0x008fe20000000000 */
[----:B------:R-:W-:-:S03]  /*0270*/  FADD R19, R19, 0.0010000000474974513054 ;  /* 0x3a83126f13137421 */ /* 0x000fc60000000000 */
[----:B------:R-:W0:Y:S08]  /*0280*/  MUFU.SQRT R8, R18 ;  /* 0x0000001200087308 */ /* 0x000e300000002000 */
[----:B------:R-:W3:Y:S01]  /*0290*/  MUFU.SQRT R9, R19 ;  /* 0x0000001300097308 */ /* 0x000ee20000002000 */
[C---:B0-----:R-:W-:Y:S02]  /*02a0*/  FSETP.GT.AND P1, PT, R8.reuse, 8.50705917302346158658e+37, PT ;  /* 0x7e8000000800780b */ /* 0x041fe40003f24000 */
[----:B------:R-:W-:-:S02]  /*02b0*/  FSETP.GEU.AND P3, PT, R8, 1.175494350822287508e-38, PT ;  /* 0x008000000800780b */ /* 0x000fc40003f6e000 */
[C---:B---3--:R-:W-:Y:S02]  /*02c0*/  FSETP.GT.AND P2, PT, R9.reuse, 8.50705917302346158658e+37, PT ;  /* 0x7e8000000900780b */ /* 0x048fe40003f44000 */
[----:B------:R-:W-:-:S07]  /*02d0*/  FSETP.GEU.AND P4, PT, R9, 1.175494350822287508e-38, PT ;  /* 0x008000000900780b */ /* 0x000fce0003f8e000 */
[----:B------:R-:W-:-:S04]  /*02e0*/  @P1 FMUL R8, R8, 0.25 ;  /* 0x3e80000008081820 */ /* 0x000fc80000400000 */
[----:B------:R-:W-:Y:S01]  /*02f0*/  @!P3 FMUL R8, R8, 16777216 ;  /* 0x4b8000000808b820 */ /* 0x000fe20000400000 */
[----:B------:R-:W-:-:S05]  /*0300*/  @P2 FMUL R9, R9, 0.25 ;  /* 0x3e80000009092820 */ /* 0x000fca0000400000 */
[----:B------:R-:W0:Y:S01]  /*0310*/  MUFU.RCP R8, R8 ;  /* 0x0000000800087308 */ /* 0x000e220000001000 */
[----:B------:R-:W-:Y:S01]  /*0320*/  @!P4 FMUL R9, R9, 16777216 ;  /* 0x4b8000000909c820 */ /* 0x000fe20000400000 */
[----:B-1----:R-:W-:-:S06]  /*0330*/  FSEL R11, R12, 1, P1 ;  /* 0x3f8000000c0b7808 */ /* 0x002fcc0000800000 */
[----:B------:R-:W1:Y:S01]  /*0340*/  MUFU.RCP R9, R9 ;  /* 0x0000000900097308 */ /* 0x000e620000001000 */
[----:B------:R-:W-:Y:S01]  /*0350*/  @!P3 FMUL R11, R11, 16777216 ;  /* 0x4b8000000b0bb820 */ /* 0x000fe20000400000 */
[----:B------:R-:W-:Y:S01]  /*0360*/  FSEL R10, R12, 1, P2 ;  /* 0x3f8000000c0a7808 */ /* 0x000fe20001000000 */
[----:B-----5:R-:W-:Y:S02]  /*0370*/  FADD R4, -R6, R4 ;  /* 0x0000000406047221 */ /* 0x020fe40000000100 */
[----:B0-----:R-:W-:Y:S02]  /*0380*/  FMUL R11, R8, R11 ;  /* 0x0000000b080b7220 */ /* 0x001fe40000400000 */
[----:B------:R-:W-:Y:S01]  /*0390*/  @!P4 FMUL R10, R10, 16777216 ;  /* 0x4b8000000a0ac820 */ /* 0x000fe20000400000 */
[----:B------:R-:W-:Y:S01]  /*03a0*/  FADD R5, -R7, R5 ;  /* 0x0000000507057221 */ /* 0x000fe20000000100 */
[----:B------:R-:W-:Y:S02]  /*03b0*/  FMUL R11, R4, R11 ;  /* 0x0000000b040b7220 */ /* 0x000fe40000400000 */
[----:B-1----:R-:W-:-:S02]  /*03c0*/  FMUL R10, R9, R10 ;  /* 0x0000000a090a7220 */ /* 0x002fc40000400000 */
[----:B------:R-:W-:Y:S02]  /*03d0*/  FFMA R11, R11, R20, R22 ;  /* 0x000000140b0b7223 */ /* 0x000fe40000000016 */
[----:B------:R-:W-:Y:S02]  /*03e0*/  FMUL R10, R5, R10 ;  /* 0x0000000a050a7220 */ /* 0x000fe40000400000 */
[----:B------:R-:W-:Y:S02]  /*03f0*/  FADD R4, RZ, -R11 ;  /* 0x8000000bff047221 */ /* 0x000fe40000000000 */
[----:B------:R-:W-:Y:S02]  /*0400*/  FFMA R10, R10, R21, R23 ;  /* 0x000000150a0a7223 */ /* 0x000fe40000000017 */
[----:B------:R-:W-:Y:S02]  /*0410*/  FMUL R5, R4, 1.4426950216293334961 ;  /* 0x3fb8aa3b04057820 */ /* 0x000fe40000400000 */
[----:B------:R-:W-:-:S04]  /*0420*/  FADD R4, RZ, -R10 ;  /* 0x8000000aff047221 */ /* 0x000fc80000000000 */
[----:B------:R-:W-:Y:S01]  /*0430*/  FMUL R6, R4, 1.4426950216293334961 ;  /* 0x3fb8aa3b04067820 */ /* 0x000fe20000400000 */
[----:B------:R-:W-:-:S04]  /*0440*/  FSETP.GEU.AND P1, PT, R5, -126, PT ;  /* 0xc2fc00000500780b */ /* 0x000fc80003f2e000 */
[----:B------:R-:W-:-:S09]  /*0450*/  FSETP.GEU.AND P2, PT, R6, -126, PT ;  /* 0xc2fc00000600780b */ /* 0x000fd20003f4e000 */
[----:B------:R-:W-:-:S04]  /*0460*/  @!P1 FMUL R5, R5, 0.5 ;  /* 0x3f00000005059820 */ /* 0x000fc80000400000 */
[----:B------:R-:W-:Y:S01]  /*0470*/  @!P2 FMUL R6, R6, 0.5 ;  /* 0x3f0000000606a820 */ /* 0x000fe20000400000 */
[----:B------:R-:W0:Y:S08]  /*0480*/  MUFU.EX2 R4, R5 ;  /* 0x0000000500047308 */ /* 0x000e300000000800 */
[----:B------:R-:W1:Y:S01]  /*0490*/  MUFU.EX2 R7, R6 ;  /* 0x0000000600077308 */ /* 0x000e620000000800 */
[----:B0-----:R-:W-:-:S04]  /*04a0*/  @!P1 FMUL R4, R4, R4 ;  /* 0x0000000404049220 */ /* 0x001fc80000400000 */
[----:B------:R-:W-:Y:S02]  /*04b0*/  FADD R8, R4, 1 ;  /* 0x3f80000004087421 */ /* 0x000fe40000000000 */
[----:B------:R-:W0:Y:S01]  /*04c0*/  LDC.64 R4, c[0x0][0x210] ;  /* 0x00008400ff047b82 */ /* 0x000e220000000a00 */
[----:B-1----:R-:W-:-:S04]  /*04d0*/  @!P2 FMUL R7, R7, R7 ;  /* 0x000000070707a220 */ /* 0x002fc80000400000 */
[----:B------:R-:W-:Y:S01]  /*04e0*/  FADD R7, R7, 1 ;  /* 0x3f80000007077421 */ /* 0x000fe20000000000 */
[----:B------:R-:W-:-:S04]  /*04f0*/  FSETP.GT.AND P1, PT, R8, 8.50705917302346158658e+37, PT ;  /* 0x7e8000000800780b */ /* 0x000fc80003f24000 */
[----:B------:R-:W-:-:S09]  /*0500*/  FSETP.GT.AND P2, PT, R7, 8.50705917302346158658e+37, PT ;  /* 0x7e8000000700780b */ /* 0x000fd20003f44000 */
[----:B------:R-:W-:-:S04]  /*0510*/  @P1 FMUL R8, R8, 0.25 ;  /* 0x3e80000008081820 */ /* 0x000fc80000400000 */
[----:B------:R-:W-:Y:S02]  /*0520*/  @P2 FMUL R7, R7, 0.25 ;  /* 0x3e80000007072820 */ /* 0x000fe40000400000 */
[----:B------:R-:W1:Y:S08]  /*0530*/  MUFU.RCP R8, R8 ;  /* 0x0000000800087308 */ /* 0x000e700000001000 */
[----:B------:R-:W3:Y:S01]  /*0540*/  MUFU.RCP R7, R7 ;  /* 0x0000000700077308 */ /* 0x000ee20000001000 */
[----:B------:R-:W-:-:S02]  /*0550*/  FSEL R9, R12, 1, P1 ;  /* 0x3f8000000c097808 */ /* 0x000fc40000800000 */
[----:B------:R-:W-:-:S03]  /*0560*/  FSEL R6, R12, 1, P2 ;  /* 0x3f8000000c067808 */ /* 0x000fc60001000000 */
[----:B-1----:R-:W-:Y:S01]  /*0570*/  FMUL R9, R8, R9 ;  /* 0x0000000908097220 */ /* 0x002fe20000400000 */
[----:B0-----:R-:W-:-:S04]  /*0580*/  IMAD.WIDE R4, R0, 0x4, R4 ;  /* 0x0000000400047825 */ /* 0x001fc800078e0204 */
[----:B--2---:R-:W-:Y:S01]  /*0590*/  FFMA R2, R11, R9, R2 ;  /* 0x000000090b027223 */ /* 0x004fe20000000002 */
[----:B---3--:R-:W-:-:S04]  /*05a0*/  FMUL R6, R7, R6 ;  /* 0x0000000607067220 */ /* 0x008fc80000400000 */
[----:B------:R-:W-:Y:S01]  /*05b0*/  FFMA R3, R10, R6, R3 ;  /* 0x000000060a037223 */ /* 0x000fe20000000003 */
[----:B------:R-:W-:Y:S06]  /*05c0*/  @P0 EXIT ;  /* 0x000000000000094d */ /* 0x000fec0003800000 */
[----:B------:R-:W-:Y:S01]  /*05d0*/  STG.E.64 desc[UR4][R4.64], R2 ;  /* 0x0000000204007986 */ /* 0x000fe2000c101b04 */
[----:B------:R-:W-:Y:S05]  /*05e0*/  EXIT ;  /* 0x000000000000794d */ /* 0x000fea0003800000 */
.L_x_0:
[----:B------:R-:W-:-:S00]  /*05f0*/  BRA `(.L_x_0) ;  /* 0xfffffffc00fc7947 */ /* 0x000fc0000383ffff */
[----:B------:R-:W-:-:S00]  /*0600*/  NOP ;  /* 0x0000000000007918 */ /* 0x000fc00000000000 */
[----:B------:R-:W-:-:S00]  /*0610*/  NOP ;  /* 0x0000000000007918 */ /* 0x000fc00000000000 */
[----:B------:R-:W-:-:S00]  /*0620*/  NOP ;  /* 0x0000000000007918 */ /* 0x000fc00000000000 */
[----:B------:R-:W-:-:S00]  /*0630*/  NOP ;  /* 0x0000000000007918 */ /* 0x000fc00000000000 */
[----:B------:R-:W-:-:S00]  /*0640*/  NOP ;  /* 0x0000000000007918 */ /* 0x000fc00000000000 */
[----:B------:R-:W-:-:S00]  /*0650*/  NOP ;  /* 0x0000000000007918 */ /* 0x000fc00000000000 */
[----:B------:R-:W-:-:S00]  /*0660*/  NOP ;  /* 0x0000000000007918 */ /* 0x000fc00000000000 */
[----:B------:R-:W-:-:S00]  /*0670*/  NOP ;  /* 0x0000000000007918 */ /* 0x000fc00000000000 */
.L_x_1:


//--------------------- .nv.global.init           --------------------------
	.section	.nv.global.init,"aw",@progbits
.nv.global.init:
	.type		_$_str,@object
	.size		_$_str,(_$_str_$_2 - _$_str)
_$_str:
        /*0000*/ 	.byte	0x5f, 0x5f, 0x43, 0x55, 0x44, 0x41, 0x5f, 0x46, 0x54, 0x5a, 0x00
	.type		_$_str_$_2,@object
	.size		_$_str_$_2,(.L_1 - _$_str_$_2)
_$_str_$_2:
        /*000b*/ 	.byte	0x5f, 0x5f, 0x43, 0x55, 0x44, 0x41, 0x5f, 0x50, 0x52, 0x45, 0x43, 0x5f, 0x53, 0x51, 0x52, 0x54
        /*001b*/ 	.byte	0x00
.L_1:


//--------------------- .nv.constant0.triton_poi_fused__native_batch_norm_legit_no_training_add_mul_sigmoid_11 --------------------------
	.section	.nv.constant0.triton_poi_fused__native_batch_norm_legit_no_training_add_mul_sigmoid_11,"a",@progbits
	.sectionflags	@""
	.align	4
.nv.constant0.triton_poi_fused__native_batch_norm_legit_no_training_add_mul_sigmoid_11:
	.zero		588
